def gluon_mma(
    a_ptr,
    b_ptr,
    c_ptr,
    M: gl.constexpr,
    N: gl.constexpr,
    K: gl.constexpr,
    BLK_A: gl.constexpr,
    BLK_B: gl.constexpr,
    SHARED_A: gl.constexpr,
    SHARED_B: gl.constexpr,
    ACC_LAYOUT: gl.constexpr,
    TMEM_LAYOUT: gl.constexpr,
    USE_TCGEN05: gl.constexpr,
    IS_ASYNC: gl.constexpr,
):
    offs_m = gl.arange(0, M, layout=gl.SliceLayout(1, BLK_A))
    offs_ka = gl.arange(0, K, layout=gl.SliceLayout(0, BLK_A))
    offs_kb = gl.arange(0, K, layout=gl.SliceLayout(1, BLK_B))
    offs_n = gl.arange(0, N, layout=gl.SliceLayout(0, BLK_B))
    a = gl.load(a_ptr + offs_m[:, None] * K + offs_ka[None, :])
    b = gl.load(b_ptr + offs_kb[:, None] * N + offs_n[None, :])
    a_smem = gl.allocate_shared_memory(a.dtype, [M, K], SHARED_A, a)
    b_smem = gl.allocate_shared_memory(b.dtype, [K, N], SHARED_B, b)

    if USE_TCGEN05:
        fence_async_shared()
        bar = gl.allocate_shared_memory(gl.int64, [1], mbarrier.MBarrierLayout())
        mbarrier.init(bar, count=1)
        acc_tmem = allocate_tensor_memory(gl.float32, [M, N], TMEM_LAYOUT)
        tcgen05_mma(a_smem, b_smem, acc_tmem, use_acc=False)
        tcgen05_commit(bar)
        mbarrier.wait(bar, phase=0)
        mbarrier.invalidate(bar)
        acc = acc_tmem.load(ACC_LAYOUT)
    else:
        acc = gl.zeros([M, N], dtype=gl.float32, layout=ACC_LAYOUT)
        acc = hopper.warpgroup_mma(a_smem, b_smem, acc, is_async=IS_ASYNC)
        if IS_ASYNC:
            acc = hopper.warpgroup_mma_wait(num_outstanding=0, deps=[acc])

    out_layout: gl.constexpr = gl.BlockedLayout(
        [1, 1], [1, 32], [gl.num_warps(), 1], [1, 0]
    )
    acc = gl.convert_layout(acc, out_layout)
    offs_cm = gl.arange(0, M, layout=gl.SliceLayout(1, out_layout))
    offs_cn = gl.arange(0, N, layout=gl.SliceLayout(0, out_layout))
    gl.store(c_ptr + offs_cm[:, None] * N + offs_cn[None, :], acc)

# config = {"BLOCK_K": 64, "BLOCK_M": 64, "BLOCK_N": 64, "arch": "sm_100", "dtype": "fp16", "is_async": 1, "num_warps": 8}
# arch = sm_100


// ===== COMPILED SASS (sm_100a) =====

	.target	sm_100a

	.elftype	@"ET_EXEC"


//--------------------- .note.nv.tkinfo           --------------------------
	.section	.note.nv.tkinfo,"",@"SHT_NOTE"
	.sectionflags	@"SHF_NOTE_NV_TKINFO"
	.tkinfo
        /*0018*/ 	.word	0x00000081
        /*0030*/ 	.string	""
        /*0030*/ 	.string	"ptxas-blackwell"
        /*0030*/ 	.string	"Cuda compilation tools, release 12.9, V12.9.86"
        /*0030*/ 	.string	"Build cuda_12.9.r12.9/compiler.36037853_0"
        /*0030*/ 	.string	"-v  -suppress-debug-info  -lineinfo  -arch sm_100a "



//--------------------- .note.nv.cuver            --------------------------
	.section	.note.nv.cuver,"",@"SHT_NOTE"
	.sectionflags	@"SHF_NOTE_NV_CUVER"
        /*0018*/ 	.short	0x0001
        /*001a*/ 	.short	0x0064
        /*001c*/ 	.short	0x0001
        /*001e*/ 	.short	0x0000
        /*0020*/ 	.short	0x0001
        /*0022*/ 	.short	0x0000


//--------------------- .nv.info                  --------------------------
	.section	.nv.info,"",@"SHT_CUDA_INFO"
	.align	4


	//----- nvinfo : EIATTR_REGCOUNT
	.align		4
        /*0000*/ 	.byte	0x04, 0x2f
        /*0002*/ 	.short	(.L_4 - .L_3)
	.align		4
.L_3:
        /*0004*/ 	.word	index@(gluon_mma)
        /*0008*/ 	.word	0x00000028


	//----- nvinfo : EIATTR_FRAME_SIZE
	.align		4
.L_4:
        /*000c*/ 	.byte	0x04, 0x11
        /*000e*/ 	.short	(.L_6 - .L_5)
	.align		4
.L_5:
        /*0010*/ 	.word	index@($__internal_2_$__cuda_sm10x_tcgen05_guardrail_trap_unallocated_columns_being_dealloced)
        /*0014*/ 	.word	0x00000000


	//----- nvinfo : EIATTR_FRAME_SIZE
	.align		4
.L_6:
        /*0018*/ 	.byte	0x04, 0x11
        /*001a*/ 	.short	(.L_8 - .L_7)
	.align		4
.L_7:
        /*001c*/ 	.word	index@($__internal_1_$__cuda_sm10x_tcgen05_guardrail_trap_phase_invalid_during_alloc)
        /*0020*/ 	.word	0x00000000


	//----- nvinfo : EIATTR_FRAME_SIZE
	.align		4
.L_8:
        /*0024*/ 	.byte	0x04, 0x11
        /*0026*/ 	.short	(.L_10 - .L_9)
	.align		4
.L_9:
        /*0028*/ 	.word	index@($__internal_0_$__cuda_sm10x_tcgen05_guardrail_trap_col_being_dealloced_not_returned_by_alloc)
        /*002c*/ 	.word	0x00000000


	//----- nvinfo : EIATTR_FRAME_SIZE
	.align		4
.L_10:
        /*0030*/ 	.byte	0x04, 0x11
        /*0032*/ 	.short	(.L_12 - .L_11)
	.align		4
.L_11:
        /*0034*/ 	.word	index@(gluon_mma)
        /*0038*/ 	.word	0x00000000


	//----- nvinfo : EIATTR_MIN_STACK_SIZE
	.align		4
.L_12:
        /*003c*/ 	.byte	0x04, 0x12
        /*003e*/ 	.short	(.L_14 - .L_13)
	.align		4
.L_13:
        /*0040*/ 	.word	index@(gluon_mma)
        /*0044*/ 	.word	0x00000000
.L_14:


//--------------------- .nv.info.gluon_mma        --------------------------
	.section	.nv.info.gluon_mma,"",@"SHT_CUDA_INFO"
	.sectionflags	@""
	.align	4


	//----- nvinfo : EIATTR_CUDA_API_VERSION
	.align		4
        /*0000*/ 	.byte	0x04, 0x37
        /*0002*/ 	.short	(.L_16 - .L_15)
.L_15:
        /*0004*/ 	.word	0x00000081


	//----- nvinfo : EIATTR_KPARAM_INFO
	.align		4
.L_16:
        /*0008*/ 	.byte	0x04, 0x17
        /*000a*/ 	.short	(.L_18 - .L_17)
.L_17:
        /*000c*/ 	.word	0x00000000
        /*0010*/ 	.short	0x0004
        /*0012*/ 	.short	0x0020
        /*0014*/ 	.byte	0x00, 0xf4, 0x21, 0x00


	//----- nvinfo : EIATTR_KPARAM_INFO
	.align		4
.L_18:
        /*0018*/ 	.byte	0x04, 0x17
        /*001a*/ 	.short	(.L_20 - .L_19)
.L_19:
        /*001c*/ 	.word	0x00000000
        /*0020*/ 	.short	0x0003
        /*0022*/ 	.short	0x0018
        /*0024*/ 	.byte	0x00, 0xf4, 0x21, 0x00


	//----- nvinfo : EIATTR_KPARAM_INFO
	.align		4
.L_20:
        /*0028*/ 	.byte	0x04, 0x17
        /*002a*/ 	.short	(.L_22 - .L_21)
.L_21:
        /*002c*/ 	.word	0x00000000
        /*0030*/ 	.short	0x0002
        /*0032*/ 	.short	0x0010
        /*0034*/ 	.byte	0x00, 0xf4, 0x21, 0x00


	//----- nvinfo : EIATTR_KPARAM_INFO
	.align		4
.L_22:
        /*0038*/ 	.byte	0x04, 0x17
        /*003a*/ 	.short	(.L_24 - .L_23)
.L_23:
        /*003c*/ 	.word	0x00000000
        /*0040*/ 	.short	0x0001
        /*0042*/ 	.short	0x0008
        /*0044*/ 	.byte	0x00, 0xf4, 0x21, 0x00


	//----- nvinfo : EIATTR_KPARAM_INFO
	.align		4
.L_24:
        /*0048*/ 	.byte	0x04, 0x17
        /*004a*/ 	.short	(.L_26 - .L_25)
.L_25:
        /*004c*/ 	.word	0x00000000
        /*0050*/ 	.short	0x0000
        /*0052*/ 	.short	0x0000
        /*0054*/ 	.byte	0x00, 0xf4, 0x21, 0x00


	//----- nvinfo : EIATTR_AT_ENTRY_FRAGMENTS
	.align		4
.L_26:
        /*0058*/ 	.byte	0x04, 0x4f
        /*005a*/ 	.short	(.L_28 - .L_27)


	//   ....[0]....
.L_27:
        /*005c*/ 	.word	0x00000004


	//----- nvinfo : EIATTR_RESERVED_SMEM_USED
	.align		4
.L_28:
        /*0060*/ 	.byte	0x01, 0x41
	.zero		2


	//----- nvinfo : EIATTR_SPARSE_MMA_MASK
	.align		4
        /*0064*/ 	.byte	0x03, 0x50
        /*0066*/ 	.short	0x0000


	//----- nvinfo : EIATTR_TCGEN05_1CTA_USED
	.align		4
        /*0068*/ 	.byte	0x01, 0x51
	.zero		2


	//----- nvinfo : EIATTR_MAXREG_COUNT
	.align		4
        /*006c*/ 	.byte	0x03, 0x1b
        /*006e*/ 	.short	0x00ff


	//----- nvinfo : EIATTR_NUM_BARRIERS
	.align		4
        /*0070*/ 	.byte	0x02, 0x4c
        /*0072*/ 	.byte	0x01
	.zero		1


	//----- nvinfo : EIATTR_INT_WARP_WIDE_INSTR_OFFSETS
	.align		4
        /*0074*/ 	.byte	0x04, 0x31
        /*0076*/ 	.short	(.L_30 - .L_29)


	//   ....[0]....
.L_29:
        /*0078*/ 	.word	0x00000840


	//   ....[1]....
        /*007c*/ 	.word	0x00000880


	//   ....[2]....
        /*0080*/ 	.word	0x00000c90


	//   ....[3]....
        /*0084*/ 	.word	0x00000ca0


	//   ....[4]....
        /*0088*/ 	.word	0x00001290


	//   ....[5]....
        /*008c*/ 	.word	0x000012e0


	//----- nvinfo : EIATTR_COOP_GROUP_MASK_REGIDS
	.align		4
.L_30:
        /*0090*/ 	.byte	0x04, 0x29
        /*0092*/ 	.short	(.L_32 - .L_31)


	//   ....[0]....
.L_31:
        /*0094*/ 	.word	0xffffffff


	//   ....[1]....
        /*0098*/ 	.word	0xffffffff


	//   ....[2]....
        /*009c*/ 	.word	0xffffffff


	//   ....[3]....
        /*00a0*/ 	.word	0xffffffff


	//----- nvinfo : EIATTR_COOP_GROUP_INSTR_OFFSETS
	.align		4
.L_32:
        /*00a4*/ 	.byte	0x04, 0x28
        /*00a6*/ 	.short	(.L_34 - .L_33)


	//   ....[0]....
.L_33:
        /*00a8*/ 	.word	0x00000050


	//   ....[1]....
        /*00ac*/ 	.word	0x00000310


	//   ....[2]....
        /*00b0*/ 	.word	0x00001120


	//   ....[3]....
        /*00b4*/ 	.word	0x00001390


	//----- nvinfo : EIATTR_VRC_CTA_INIT_COUNT
	.align		4
.L_34:
        /*00b8*/ 	.byte	0x02, 0x4a
        /*00ba*/ 	.byte	0x80
	.zero		1


	//----- nvinfo : EIATTR_MBARRIER_INSTR_OFFSETS
	.align		4
        /*00bc*/ 	.byte	0x04, 0x39
        /*00be*/ 	.short	(.L_36 - .L_35)


	//   ....[0]....
.L_35:
        /*00c0*/ 	.word	0x00000a30
        /*00c4*/ 	.word	0x000000ff
        /*00c8*/ 	.word	0x00004000
        /*00cc*/ 	.short	0x0100
        /*00ce*/ 	.byte	0x0c
	.zero		1


	//   ....[1]....
        /*00d0*/ 	.word	0x00000d30
        /*00d4*/ 	.word	0x000000ff
        /*00d8*/ 	.word	0x00004000
        /*00dc*/ 	.short	0x010a
        /*00de*/ 	.byte	0x0c
	.zero		1


	//   ....[2]....
        /*00e0*/ 	.word	0x00000e70
        /*00e4*/ 	.word	0x000000ff
        /*00e8*/ 	.word	0x00004000
        /*00ec*/ 	.short	0x0108
        /*00ee*/ 	.byte	0x0c
	.zero		1


	//   ....[3]....
        /*00f0*/ 	.word	0x000013b0
        /*00f4*/ 	.word	0x000000ff
        /*00f8*/ 	.word	0x00004000
        /*00fc*/ 	.short	0x010a
        /*00fe*/ 	.byte	0x0c
	.zero		1


	//----- nvinfo : EIATTR_NUM_MBARRIERS
	.align		4
.L_36:
        /*0100*/ 	.byte	0x03, 0x38
        /*0102*/ 	.short	0x0001


	//----- nvinfo : EIATTR_EXIT_INSTR_OFFSETS
	.align		4
        /*0104*/ 	.byte	0x04, 0x1c
        /*0106*/ 	.short	(.L_38 - .L_37)


	//   ....[0]....
.L_37:
        /*0108*/ 	.word	0x000013a0


	//----- nvinfo : EIATTR_REQNTID
	.align		4
.L_38:
        /*010c*/ 	.byte	0x04, 0x10
        /*010e*/ 	.short	(.L_40 - .L_39)
.L_39:
        /*0110*/ 	.word	0x00000100
        /*0114*/ 	.word	0x00000001
        /*0118*/ 	.word	0x00000001


	//----- nvinfo : EIATTR_CRS_STACK_SIZE
	.align		4
.L_40:
        /*011c*/ 	.byte	0x04, 0x1e
        /*011e*/ 	.short	(.L_42 - .L_41)
.L_41:
        /*0120*/ 	.word	0x00000000


	//----- nvinfo : EIATTR_CBANK_PARAM_SIZE
	.align		4
.L_42:
        /*0124*/ 	.byte	0x03, 0x19
        /*0126*/ 	.short	0x0028


	//----- nvinfo : EIATTR_PARAM_CBANK
	.align		4
        /*0128*/ 	.byte	0x04, 0x0a
        /*012a*/ 	.short	(.L_44 - .L_43)
	.align		4
.L_43:
        /*012c*/ 	.word	index@(.nv.constant0.gluon_mma)
        /*0130*/ 	.short	0x0380
        /*0132*/ 	.short	0x0028


	//----- nvinfo : EIATTR_SW_WAR
	.align		4
.L_44:
        /*0134*/ 	.byte	0x04, 0x36
        /*0136*/ 	.short	(.L_46 - .L_45)
.L_45:
        /*0138*/ 	.word	0x00000008
.L_46:


//--------------------- .nv.compat                --------------------------
	.section	.nv.compat,"",@"SHT_CUDA_COMPAT_INFO"
	.align	4
        /*0000*/ 	.byte	0x02, 0x02, 0x02, 0x00, 0x02, 0x05, 0x05, 0x00, 0x02, 0x03, 0x00, 0x00, 0x02, 0x06, 0x01, 0x00


//--------------------- .nv.callgraph             --------------------------
	.section	.nv.callgraph,"",@"SHT_CUDA_CALLGRAPH"
	.align	4
	.sectionentsize	8
	.align		4
        /*0000*/ 	.word	0x00000000
	.align		4
        /*0004*/ 	.word	0xffffffff
	.align		4
        /*0008*/ 	.word	0x00000000
	.align		4
        /*000c*/ 	.word	0xfffffffe
	.align		4
        /*0010*/ 	.word	0x00000000
	.align		4
        /*0014*/ 	.word	0xfffffffd
	.align		4
        /*0018*/ 	.word	0x00000000
	.align		4
        /*001c*/ 	.word	0xfffffffc


//--------------------- .text.gluon_mma           --------------------------
	.section	.text.gluon_mma,"ax",@progbits
	.align	128
        .global         gluon_mma
        .type           gluon_mma,@function
        .size           gluon_mma,(.L_x_15 - gluon_mma)
        .other          gluon_mma,@"STO_CUDA_ENTRY STV_DEFAULT"
gluon_mma:
.text.gluon_mma:
[----:B------:R-:W0:Y:S01]  /*0000*/  LDC R1, c[0x0][0x37c] ;  /* 0x0000df00ff017b82 */ /* 0x000e220000000800 */
[----:B------:R-:W1:Y:S02]  /*0010*/  S2R R0, SR_TID.X ;  /* 0x0000000000007919 */ /* 0x000e640000002100 */
[----:B-1----:R-:W-:-:S13]  /*0020*/  ISETP.GE.U32.AND P1, PT, R0, 0x20, PT ;  /* 0x000000200000780c */ /* 0x002fda0003f26070 */
[----:B------:R-:W-:Y:S05]  /*0030*/  @P1 BRA `(.L_x_0) ;  /* 0x0000000000b81947 */ /* 0x000fea0003800000 */
[----:B------:R-:W1:Y:S01]  /*0040*/  S2UR UR6, SR_CgaCtaId ;  /* 0x00000000000679c3 */ /* 0x000e620000008800 */
[----:B------:R-:W-:Y:S01]  /*0050*/  NOP ;  /* 0x0000000000007918 */ /* 0x000fe20000000000 */
[----:B------:R-:W-:Y:S02]  /*0060*/  UMOV UR4, 0x40 ;  /* 0x0000004000047882 */ /* 0x000fe40000000000 */
[----:B-1----:R-:W-:-:S09]  /*0070*/  ULEA UR4, UR6, UR4, 0x18 ;  /* 0x0000000406047291 */ /* 0x002fd2000f8ec0ff */
[----:B------:R-:W1:Y:S01]  /*0080*/  LDS.U8 R2, [UR4] ;  /* 0x00000004ff027984 */ /* 0x000e620008000000 */
[----:B------:R-:W-:Y:S02]  /*0090*/  UMOV UR4, 0x400 ;  /* 0x0000040000047882 */ /* 0x000fe40000000000 */
[----:B------:R-:W-:Y:S01]  /*00a0*/  ULEA UR4, UR6, UR4, 0x18 ;  /* 0x0000000406047291 */ /* 0x000fe2000f8ec0ff */
[----:B-1----:R-:W-:-:S13]  /*00b0*/  ISETP.NE.AND P0, PT, R2, RZ, PT ;  /* 0x000000ff0200720c */ /* 0x002fda0003f05270 */
[----:B------:R-:W-:Y:S05]  /*00c0*/  @P0 BRA `(.L_x_1) ;  /* 0x00000000007c0947 */ /* 0x000fea0003800000 */
[----:B------:R-:W-:-:S13]  /*00d0*/  ELECT P0, URZ, PT ;  /* 0x0000000000ff782f */ /* 0x000fda0003800000 */
[----:B------:R-:W-:Y:S05]  /*00e0*/  @!P0 BRA `(.L_x_2) ;  /* 0x0000000000848947 */ /* 0x000fea0003800000 */
[----:B------:R-:W-:Y:S01]  /*00f0*/  UMOV UR5, 0x2 ;  /* 0x0000000200057882 */ /* 0x000fe20000000000 */
[----:B------:R-:W-:Y:S02]  /*0100*/  IMAD.MOV.U32 R5, RZ, RZ, 0x1 ;  /* 0x00000001ff057424 */ /* 0x000fe400078e00ff */
[----:B------:R-:W-:Y:S02]  /*0110*/  IMAD.MOV.U32 R3, RZ, RZ, 0x3 ;  /* 0x00000003ff037424 */ /* 0x000fe400078e00ff */
[----:B------:R-:W-:Y:S04]  /*0120*/  DEPBAR.LE SB1, 0x36 ;  /* 0x00009d800000791a */ /* 0x000fe80000000000 */
[----:B------:R-:W1:Y:S02]  /*0130*/  UTCATOMSWS.FIND_AND_SET.ALIGN UP0, UR5, UR5 ;  /* 0x00000005000575e3 */ /* 0x000e640008000800 */
[----:B-1----:R-:W-:-:S04]  /*0140*/  PLOP3.LUT P0, PT, PT, PT, UP0, 0x80, 0x8 ;  /* 0x000000000008781c */ /* 0x002fc80003f0f008 */
[----:B------:R-:W-:-:S04]  /*0150*/  SEL R2, RZ, 0xffffffff, !P0 ;  /* 0xffffffffff027807 */ /* 0x000fc80004000000 */
[----:B------:R-:W-:Y:S01]  /*0160*/  ISETP.NE.AND P0, PT, R2, RZ, PT ;  /* 0x000000ff0200720c */ /* 0x000fe20003f05270 */
[----:B------:R-:W-:-:S12]  /*0170*/  IMAD.U32 R2, RZ, RZ, UR5 ;  /* 0x00000005ff027e24 */ /* 0x000fd8000f8e00ff */
[----:B------:R-:W-:Y:S05]  /*0180*/  @P0 BRA `(.L_x_3) ;  /* 0x0000000000240947 */ /* 0x000fea0003800000 */
.L_x_4:
[----:B------:R-:W-:Y:S05]  /*0190*/  NANOSLEEP 0x64 ;  /* 0x000000640000795d */ /* 0x000fea0003800000 */
[----:B------:R-:W-:-:S05]  /*01a0*/  UMOV UR5, 0x2 ;  /* 0x0000000200057882 */ /* 0x000fca0000000000 */
[----:B------:R-:W-:Y:S04]  /*01b0*/  DEPBAR.LE SB1, 0x36 ;  /* 0x00009d800000791a */ /* 0x000fe80000000000 */
[----:B------:R-:W1:Y:S02]  /*01c0*/  UTCATOMSWS.FIND_AND_SET.ALIGN UP0, UR5, UR5 ;  /* 0x00000005000575e3 */ /* 0x000e640008000800 */
[----:B-1----:R-:W-:-:S04]  /*01d0*/  PLOP3.LUT P0, PT, PT, PT, UP0, 0x80, 0x8 ;  /* 0x000000000008781c */ /* 0x002fc80003f0f008 */
[----:B------:R-:W-:-:S04]  /*01e0*/  SEL R2, RZ, 0xffffffff, !P0 ;  /* 0xffffffffff027807 */ /* 0x000fc80004000000 */
[----:B------:R-:W-:Y:S01]  /*01f0*/  ISETP.NE.AND P0, PT, R2, RZ, PT ;  /* 0x000000ff0200720c */ /* 0x000fe20003f05270 */
[----:B------:R-:W-:-:S12]  /*0200*/  IMAD.U32 R2, RZ, RZ, UR5 ;  /* 0x00000005ff027e24 */ /* 0x000fd8000f8e00ff */
[----:B------:R-:W-:Y:S05]  /*0210*/  @!P0 BRA `(.L_x_4) ;  /* 0xfffffffc00dc8947 */ /* 0x000fea000383ffff */
.L_x_3:
[C---:B------:R-:W-:Y:S01]  /*0220*/  VIADD R4, R2.reuse, 0x10 ;  /* 0x0000001002047836 */ /* 0x040fe20000000000 */
[----:B------:R-:W-:Y:S01]  /*0230*/  UMOV UR5, 0x50 ;  /* 0x0000005000057882 */ /* 0x000fe20000000000 */
[----:B------:R-:W-:Y:S01]  /*0240*/  SHF.L.U32 R3, R3, R2, RZ ;  /* 0x0000000203037219 */ /* 0x000fe200000006ff */
[----:B------:R-:W-:Y:S01]  /*0250*/  ULEA UR5, UR6, UR5, 0x18 ;  /* 0x0000000506057291 */ /* 0x000fe2000f8ec0ff */
[----:B------:R-:W-:Y:S01]  /*0260*/  IMAD.SHL.U32 R2, R2, 0x20, RZ ;  /* 0x0000002002027824 */ /* 0x000fe200078e00ff */
[----:B------:R-:W-:-:S04]  /*0270*/  SHF.L.U32 R4, R5, R4, RZ ;  /* 0x0000000405047219 */ /* 0x000fc800000006ff */
[----:B------:R-:W-:-:S05]  /*0280*/  LOP3.LUT R3, R4, R3, RZ, 0xfc, !PT ;  /* 0x0000000304037212 */ /* 0x000fca00078efcff */
[----:B------:R1:W-:Y:S04]  /*0290*/  ATOMS.OR RZ, [UR5], R3 ;  /* 0x00000003ffff798c */ /* 0x0003e8000b000005 */
[----:B------:R1:W-:Y:S01]  /*02a0*/  STS [UR4], R2 ;  /* 0x00000002ff007988 */ /* 0x0003e20008000804 */
[----:B------:R-:W-:Y:S05]  /*02b0*/  BRA `(.L_x_2) ;  /* 0x0000000000107947 */ /* 0x000fea0003800000 */
.L_x_1:
[----:B------:R-:W-:-:S05]  /*02c0*/  IMAD.MOV.U32 R2, RZ, RZ, -0x1 ;  /* 0xffffffffff027424 */ /* 0x000fca00078e00ff */
[----:B------:R1:W-:Y:S02]  /*02d0*/  STS [UR4], R2 ;  /* 0x00000002ff007988 */ /* 0x0003e40008000804 */
[----:B-1----:R-:W-:-:S07]  /*02e0*/  MOV R2, 0x300 ;  /* 0x0000030000027802 */ /* 0x002fce0000000f00 */
[----:B0-----:R-:W-:Y:S05]  /*02f0*/  CALL.REL.NOINC `($__internal_1_$__cuda_sm10x_tcgen05_guardrail_trap_phase_invalid_during_alloc) ;  /* 0x0000001000447944 */ /* 0x001fea0003c00000 */
.L_x_2:
[----:B------:R-:W-:Y:S05]  /*0300*/  WARPSYNC.ALL ;  /* 0x0000000000007948 */ /* 0x000fea0003800000 */
[----:B------:R-:W-:Y:S01]  /*0310*/  NOP ;  /* 0x0000000000007918 */ /* 0x000fe20000000000 */
.L_x_0:
[----:B------:R-:W2:Y:S08]  /*0320*/  S2UR UR11, SR_CgaCtaId ;  /* 0x00000000000b79c3 */ /* 0x000eb00000008800 */
[----:B------:R-:W-:Y:S01]  /*0330*/  BAR.SYNC.DEFER_BLOCKING 0x0 ;  /* 0x0000000000007b1d */ /* 0x000fe20000010000 */
[C---:B------:R-:W-:Y:S01]  /*0340*/  IMAD.SHL.U32 R11, R0.reuse, 0x2, RZ ;  /* 0x00000002000b7824 */ /* 0x040fe200078e00ff */
[----:B-1----:R-:W-:-:S02]  /*0350*/  LOP3.LUT R3, R0, 0x1f, RZ, 0xc0, !PT ;  /* 0x0000001f00037812 */ /* 0x002fc400078ec0ff */
[----:B------:R-:W-:Y:S02]  /*0360*/  LOP3.LUT R2, R0, 0xe0, RZ, 0xc0, !PT ;  /* 0x000000e000027812 */ /* 0x000fe400078ec0ff */
[----:B------:R-:W-:Y:S02]  /*0370*/  UMOV UR4, 0x400 ;  /* 0x0000040000047882 */ /* 0x000fe40000000000 */
[----:B------:R-:W1:Y:S01]  /*0380*/  LDC.64 R8, c[0x0][0x380] ;  /* 0x0000e000ff087b82 */ /* 0x000e620000000a00 */
[----:B------:R-:W3:Y:S01]  /*0390*/  LDCU.64 UR20, c[0x0][0x358] ;  /* 0x00006b00ff1477ac */ /* 0x000ee20008000a00 */
[----:B------:R-:W-:Y:S01]  /*03a0*/  LOP3.LUT R11, R11, 0x1c0, RZ, 0xc0, !PT ;  /* 0x000001c00b0b7812 */ /* 0x000fe200078ec0ff */
[----:B------:R-:W-:Y:S01]  /*03b0*/  IMAD.SHL.U32 R7, R2, 0x2, RZ ;  /* 0x0000000202077824 */ /* 0x000fe200078e00ff */
[----:B--2---:R-:W-:-:S03]  /*03c0*/  ULEA UR12, UR11, UR4, 0x18 ;  /* 0x000000040b0c7291 */ /* 0x004fc6000f8ec0ff */
[----:B-1----:R-:W-:-:S06]  /*03d0*/  IMAD.WIDE.U32 R4, R11, 0x2, R8 ;  /* 0x000000020b047825 */ /* 0x002fcc00078e0008 */
[----:B------:R-:W1:Y:S01]  /*03e0*/  LDS R6, [UR12] ;  /* 0x0000000cff067984 */ /* 0x000e620008000800 */
[----:B------:R-:W-:-:S04]  /*03f0*/  IMAD.WIDE.U32 R8, R7, 0x2, R8 ;  /* 0x0000000207087825 */ /* 0x000fc800078e0008 */
[C---:B------:R-:W-:Y:S01]  /*0400*/  IMAD.WIDE.U32 R4, R3.reuse, 0x2, R4 ;  /* 0x0000000203047825 */ /* 0x040fe200078e0004 */
[----:B------:R-:W-:Y:S03]  /*0410*/  BAR.SYNC.DEFER_BLOCKING 0x0 ;  /* 0x0000000000007b1d */ /* 0x000fe60000010000 */
[----:B------:R-:W-:Y:S02]  /*0420*/  IMAD R13, R2, 0x2, R3 ;  /* 0x00000002020d7824 */ /* 0x000fe400078e0203 */
[----:B------:R-:W-:Y:S01]  /*0430*/  IMAD.WIDE.U32 R8, R3, 0x2, R8 ;  /* 0x0000000203087825 */ /* 0x000fe200078e0008 */
[----:B------:R-:W-:Y:S01]  /*0440*/  SHF.R.U32.HI R20, RZ, 0x1, R2 ;  /* 0x00000001ff147819 */ /* 0x000fe20000011602 */
[----:B---3--:R2:W5:Y:S02]  /*0450*/  LDG.E.U16 R15, desc[UR20][R4.64+0x1c40] ;  /* 0x001c4014040f7981 */ /* 0x008564000c1e1500 */
[----:B------:R-:W-:-:S02]  /*0460*/  IMAD.SHL.U32 R13, R13, 0x2, RZ ;  /* 0x000000020d0d7824 */ /* 0x000fc400078e00ff */
[----:B------:R3:W5:Y:S04]  /*0470*/  LDG.E.U16 R25, desc[UR20][R8.64] ;  /* 0x0000001408197981 */ /* 0x000768000c1e1500 */
[----:B------:R3:W5:Y:S01]  /*0480*/  LDG.E.U16 R27, desc[UR20][R8.64+0x400] ;  /* 0x00040014081b7981 */ /* 0x000762000c1e1500 */
[----:B--2---:R-:W2:Y:S01]  /*0490*/  LDC.64 R4, c[0x0][0x388] ;  /* 0x0000e200ff047b82 */ /* 0x004ea20000000a00 */
[----:B-1----:R-:W-:Y:S02]  /*04a0*/  R2UR UR13, R6 ;  /* 0x00000000060d72ca */ /* 0x002fe400000e0000 */
[----:B------:R3:W5:Y:S01]  /*04b0*/  LDG.E.U16 R29, desc[UR20][R8.64+0x800] ;  /* 0x00080014081d7981 */ /* 0x000762000c1e1500 */
[----:B------:R-:W-:-:S03]  /*04c0*/  LOP3.LUT R10, R13, R20, RZ, 0x3c, !PT ;  /* 0x000000140d0a7212 */ /* 0x000fc600078e3cff */
[----:B------:R3:W5:Y:S04]  /*04d0*/  LDG.E.U16 R31, desc[UR20][R8.64+0xc00] ;  /* 0x000c0014081f7981 */ /* 0x000768000c1e1500 */
[----:B------:R3:W5:Y:S04]  /*04e0*/  LDG.E.U16 R33, desc[UR20][R8.64+0x1000] ;  /* 0x0010001408217981 */ /* 0x000768000c1e1500 */
[----:B------:R3:W5:Y:S04]  /*04f0*/  LDG.E.U16 R35, desc[UR20][R8.64+0x1400] ;  /* 0x0014001408237981 */ /* 0x000768000c1e1500 */
[----:B------:R3:W5:Y:S04]  /*0500*/  LDG.E.U16 R37, desc[UR20][R8.64+0x1800] ;  /* 0x0018001408257981 */ /* 0x000768000c1e1500 */
[----:B------:R3:W5:Y:S04]  /*0510*/  LDG.E.U16 R19, desc[UR20][R8.64+0x1c00] ;  /* 0x001c001408137981 */ /* 0x000768000c1e1500 */
[----:B------:R3:W5:Y:S04]  /*0520*/  LDG.E.U16 R21, desc[UR20][R8.64+0x40] ;  /* 0x0000401408157981 */ /* 0x000768000c1e1500 */
[----:B------:R3:W5:Y:S04]  /*0530*/  LDG.E.U16 R23, desc[UR20][R8.64+0x440] ;  /* 0x0004401408177981 */ /* 0x000768000c1e1500 */
[----:B------:R3:W5:Y:S04]  /*0540*/  LDG.E.U16 R14, desc[UR20][R8.64+0x840] ;  /* 0x00084014080e7981 */ /* 0x000768000c1e1500 */
[----:B------:R3:W5:Y:S01]  /*0550*/  LDG.E.U16 R16, desc[UR20][R8.64+0xc40] ;  /* 0x000c401408107981 */ /* 0x000762000c1e1500 */
[----:B--2---:R-:W-:Y:S05]  /*0560*/  @P1 BRA `(.L_x_5) ;  /* 0x0000000000181947 */ /* 0x004fea0003800000 */
[----:B------:R-:W-:Y:S01]  /*0570*/  ELECT P0, URZ, PT ;  /* 0x0000000000ff782f */ /* 0x000fe20003800000 */
[----:B------:R-:W-:Y:S01]  /*0580*/  IMAD.MOV.U32 R6, RZ, RZ, 0x1 ;  /* 0x00000001ff067424 */ /* 0x000fe200078e00ff */
[----:B------:R-:W-:Y:S01]  /*0590*/  UMOV UR4, 0x40 ;  /* 0x0000004000047882 */ /* 0x000fe20000000000 */
[----:B------:R-:W-:Y:S01]  /*05a0*/  UVIRTCOUNT.DEALLOC.SMPOOL 0x80 ;  /* 0x000000800000784c */ /* 0x000fe20000000000 */
[----:B------:R-:W-:-:S09]  /*05b0*/  ULEA UR4, UR11, UR4, 0x18 ;  /* 0x000000040b047291 */ /* 0x000fd2000f8ec0ff */
[----:B------:R1:W-:Y:S03]  /*05c0*/  @P0 STS.U8 [UR4], R6 ;  /* 0x00000006ff000988 */ /* 0x0003e60008000004 */
.L_x_5:
[--C-:B-1----:R-:W-:Y:S01]  /*05d0*/  IMAD.WIDE.U32 R6, R7, 0x2, R4.reuse ;  /* 0x0000000207067825 */ /* 0x102fe200078e0004 */
[----:B-----5:R1:W-:Y:S03]  /*05e0*/  STS.U16 [R10+UR12], R25 ;  /* 0x000000190a007988 */ /* 0x0203e6000800040c */
[----:B------:R-:W-:Y:S01]  /*05f0*/  IMAD.WIDE.U32 R4, R11, 0x2, R4 ;  /* 0x000000020b047825 */ /* 0x000fe200078e0004 */
[----:B------:R-:W-:Y:S01]  /*0600*/  LOP3.LUT R18, R10, 0x40, RZ, 0x3c, !PT ;  /* 0x000000400a127812 */ /* 0x000fe200078e3cff */
[----:B------:R-:W2:Y:S02]  /*0610*/  LDG.E.U16 R12, desc[UR20][R8.64+0x1040] ;  /* 0x00104014080c7981 */ /* 0x000ea4000c1e1500 */
[C---:B------:R-:W-:Y:S02]  /*0620*/  IMAD.WIDE.U32 R6, R3.reuse, 0x2, R6 ;  /* 0x0000000203067825 */ /* 0x040fe400078e0006 */
[----:B------:R-:W4:Y:S02]  /*0630*/  LDG.E.U16 R13, desc[UR20][R8.64+0x1440] ;  /* 0x00144014080d7981 */ /* 0x000f24000c1e1500 */
[----:B------:R-:W-:-:S02]  /*0640*/  IMAD.WIDE.U32 R4, R3, 0x2, R4 ;  /* 0x0000000203047825 */ /* 0x000fc400078e0004 */
[----:B---3--:R-:W3:Y:S04]  /*0650*/  LDG.E.U16 R17, desc[UR20][R8.64+0x1840] ;  /* 0x0018401408117981 */ /* 0x008ee8000c1e1500 */
[----:B------:R0:W-:Y:S04]  /*0660*/  STS.U16 [R10+UR12+0x400], R27 ;  /* 0x0004001b0a007988 */ /* 0x0001e8000800040c */
[----:B------:R0:W-:Y:S04]  /*0670*/  STS.U16 [R10+UR12+0x800], R29 ;  /* 0x0008001d0a007988 */ /* 0x0001e8000800040c */
[----:B------:R0:W-:Y:S04]  /*0680*/  STS.U16 [R10+UR12+0xc00], R31 ;  /* 0x000c001f0a007988 */ /* 0x0001e8000800040c */
[----:B------:R-:W-:Y:S04]  /*0690*/  STS.U16 [R10+UR12+0x1000], R33 ;  /* 0x001000210a007988 */ /* 0x000fe8000800040c */
[----:B------:R0:W-:Y:S04]  /*06a0*/  STS.U16 [R10+UR12+0x1400], R35 ;  /* 0x001400230a007988 */ /* 0x0001e8000800040c */
[----:B------:R-:W-:Y:S04]  /*06b0*/  STS.U16 [R10+UR12+0x1800], R37 ;  /* 0x001800250a007988 */ /* 0x000fe8000800040c */
[----:B------:R0:W-:Y:S04]  /*06c0*/  STS.U16 [R10+UR12+0x1c00], R19 ;  /* 0x001c00130a007988 */ /* 0x0001e8000800040c */
[----:B------:R0:W-:Y:S04]  /*06d0*/  STS.U16 [R18+UR12], R21 ;  /* 0x0000001512007988 */ /* 0x0001e8000800040c */
[----:B------:R0:W-:Y:S04]  /*06e0*/  STS.U16 [R18+UR12+0x400], R23 ;  /* 0x0004001712007988 */ /* 0x0001e8000800040c */
[----:B------:R-:W3:Y:S04]  /*06f0*/  LDG.E.U16 R9, desc[UR20][R6.64] ;  /* 0x0000001406097981 */ /* 0x000ee8000c1e1500 */
[----:B-1----:R-:W3:Y:S04]  /*0700*/  LDG.E.U16 R25, desc[UR20][R6.64+0x400] ;  /* 0x0004001406197981 */ /* 0x002ee8000c1e1500 */
[----:B0-----:R-:W3:Y:S04]  /*0710*/  LDG.E.U16 R27, desc[UR20][R6.64+0x800] ;  /* 0x00080014061b7981 */ /* 0x001ee8000c1e1500 */
[----:B------:R-:W3:Y:S04]  /*0720*/  LDG.E.U16 R29, desc[UR20][R6.64+0xc00] ;  /* 0x000c0014061d7981 */ /* 0x000ee8000c1e1500 */
[----:B------:R-:W3:Y:S04]  /*0730*/  LDG.E.U16 R31, desc[UR20][R6.64+0x1000] ;  /* 0x00100014061f7981 */ /* 0x000ee8000c1e1500 */
[----:B------:R-:W3:Y:S04]  /*0740*/  LDG.E.U16 R35, desc[UR20][R6.64+0x1400] ;  /* 0x0014001406237981 */ /* 0x000ee8000c1e1500 */
[----:B------:R0:W-:Y:S04]  /*0750*/  STS.U16 [R18+UR12+0x800], R14 ;  /* 0x0008000e12007988 */ /* 0x0001e8000800040c */
[----:B------:R-:W3:Y:S04]  /*0760*/  LDG.E.U16 R8, desc[UR20][R6.64+0x1800] ;  /* 0x0018001406087981 */ /* 0x000ee8000c1e1500 */
[----:B------:R-:W3:Y:S04]  /*0770*/  LDG.E.U16 R22, desc[UR20][R6.64+0x1c00] ;  /* 0x001c001406167981 */ /* 0x000ee8000c1e1500 */
[----:B------:R1:W3:Y:S04]  /*0780*/  LDG.E.U16 R5, desc[UR20][R4.64+0x1c40] ;  /* 0x001c401404057981 */ /* 0x0002e8000c1e1500 */
[----:B------:R-:W3:Y:S04]  /*0790*/  LDG.E.U16 R11, desc[UR20][R6.64+0x40] ;  /* 0x00004014060b7981 */ /* 0x000ee8000c1e1500 */
[----:B------:R-:W3:Y:S04]  /*07a0*/  LDG.E.U16 R19, desc[UR20][R6.64+0x440] ;  /* 0x0004401406137981 */ /* 0x000ee8000c1e1500 */
[----:B------:R-:W3:Y:S04]  /*07b0*/  LDG.E.U16 R21, desc[UR20][R6.64+0x840] ;  /* 0x0008401406157981 */ /* 0x000ee8000c1e1500 */
[----:B------:R-:W3:Y:S04]  /*07c0*/  LDG.E.U16 R23, desc[UR20][R6.64+0xc40] ;  /* 0x000c401406177981 */ /* 0x000ee8000c1e1500 */
[----:B------:R-:W3:Y:S04]  /*07d0*/  LDG.E.U16 R33, desc[UR20][R6.64+0x1040] ;  /* 0x0010401406217981 */ /* 0x000ee8000c1e1500 */
[----:B------:R-:W3:Y:S04]  /*07e0*/  LDG.E.U16 R37, desc[UR20][R6.64+0x1440] ;  /* 0x0014401406257981 */ /* 0x000ee8000c1e1500 */
[----:B0-----:R-:W3:Y:S01]  /*07f0*/  LDG.E.U16 R14, desc[UR20][R6.64+0x1840] ;  /* 0x00184014060e7981 */ /* 0x001ee2000c1e1500 */
[----:B------:R-:W-:Y:S01]  /*0800*/  LOP3.LUT P2, RZ, R0, 0xff, RZ, 0xc0, !PT ;  /* 0x000000ff00ff7812 */ /* 0x000fe2000784c0ff */
[----:B------:R-:W-:Y:S01]  /*0810*/  UMOV UR4, 0x1 ;  /* 0x0000000100047882 */ /* 0x000fe20000000000 */
[----:B-1----:R-:W-:Y:S01]  /*0820*/  SHF.R.U32.HI R4, RZ, 0x5, R0 ;  /* 0x00000005ff047819 */ /* 0x002fe20000011600 */
[----:B------:R0:W-:Y:S10]  /*0830*/  STS.U16 [R18+UR12+0xc00], R16 ;  /* 0x000c001012007988 */ /* 0x0001f4000800040c */
[----:B------:R-:W-:-:S05]  /*0840*/  VOTEU.ALL UP0, P2 ;  /* 0x0000000000ff7886 */ /* 0x000fca0001000000 */
[----:B------:R-:W-:-:S04]  /*0850*/  @!UP0 UIADD3 UR4, UPT, UPT, -UR4, 0x100000, URZ ;  /* 0x0010000004048890 */ /* 0x000fc8000fffe1ff */
[----:B------:R-:W-:Y:S02]  /*0860*/  @!UP0 USHF.L.U32 UR5, UR4, 0xb, URZ ;  /* 0x0000000b04058899 */ /* 0x000fe400080006ff */
[----:B------:R-:W-:Y:S01]  /*0870*/  @!UP0 USHF.L.U32 UR4, UR4, 0x1, URZ ;  /* 0x0000000104048899 */ /* 0x000fe200080006ff */
[----:B------:R-:W-:Y:S01]  /*0880*/  VOTEU.ALL UP1, P2 ;  /* 0x0000000000ff7886 */ /* 0x000fe20001020000 */
[----:B------:R0:W-:Y:S01]  /*0890*/  STS.U16 [R18+UR12+0x1c00], R15 ;  /* 0x001c000f12007988 */ /* 0x0001e2000800040c */
[----:B------:R-:W-:Y:S02]  /*08a0*/  R2UR UR10, R4 ;  /* 0x00000000040a72ca */ /* 0x000fe400000e0000 */
[----:B------:R-:W-:-:S11]  /*08b0*/  LOP3.LUT R4, R0, 0xff, RZ, 0xc0, !PT ;  /* 0x000000ff00047812 */ /* 0x000fd600078ec0ff */
[----:B------:R-:W-:Y:S01]  /*08c0*/  UISETP.NE.U32.AND UP0, UPT, UR10, URZ, UPT ;  /* 0x000000ff0a00728c */ /* 0x000fe2000bf05070 */
[----:B--2---:R0:W-:Y:S04]  /*08d0*/  STS.U16 [R18+UR12+0x1000], R12 ;  /* 0x0010000c12007988 */ /* 0x0041e8000800040c */
[----:B----4-:R0:W-:Y:S04]  /*08e0*/  STS.U16 [R18+UR12+0x1400], R13 ;  /* 0x0014000d12007988 */ /* 0x0101e8000800040c */
[----:B---3--:R0:W-:Y:S04]  /*08f0*/  STS.U16 [R18+UR12+0x1800], R17 ;  /* 0x0018001112007988 */ /* 0x0081e8000800040c */
[----:B------:R0:W-:Y:S04]  /*0900*/  STS.U16 [R10+UR12+0x2000], R9 ;  /* 0x002000090a007988 */ /* 0x0001e8000800040c */
        /* <DEDUP_REMOVED lines=14> */
[----:B------:R0:W-:Y:S01]  /*09f0*/  STS.U16 [R18+UR12+0x3800], R14 ;  /* 0x0038000e12007988 */ /* 0x0001e2000800040c */
[----:B------:R1:W-:Y:S06]  /*0a00*/  MEMBAR.ALL.CTA ;  /* 0x0000000000007992 */ /* 0x0003ec0000008000 */
[----:B-1----:R-:W-:Y:S04]  /*0a10*/  FENCE.VIEW.ASYNC.S ;  /* 0x00000000000073c6 */ /* 0x002fe80000000000 */
[----:B------:R-:W1:Y:S02]  /*0a20*/  FENCE.VIEW.ASYNC.S ;  /* 0x00000000000073c6 */ /* 0x000e640000000000 */
[----:B-1----:R0:W1:Y:S02]  /*0a30*/  @!UP1 SYNCS.EXCH.64 URZ, [UR12+0x4000], UR4 ;  /* 0x004000040cff95b2 */ /* 0x0020640008000100 */
[----:B-1----:R-:W-:Y:S06]  /*0a40*/  BAR.SYNC.DEFER_BLOCKING 0x0 ;  /* 0x0000000000007b1d */ /* 0x002fec0000010000 */
[----:B0-----:R-:W-:Y:S05]  /*0a50*/  BRA.U UP0, `(.L_x_6) ;  /* 0x0000000100747547 */ /* 0x001fea000b800000 */
[----:B------:R-:W-:Y:S02]  /*0a60*/  UIADD3 UR4, UPT, UPT, UR12, 0x2000, URZ ;  /* 0x000020000c047890 */ /* 0x000fe4000fffe0ff */
[----:B------:R-:W-:Y:S02]  /*0a70*/  USHF.R.U32.HI UR6, URZ, 0x4, UR12 ;  /* 0x00000004ff067899 */ /* 0x000fe4000801160c */
[----:B------:R-:W-:Y:S02]  /*0a80*/  USHF.R.U32.HI UR4, URZ, 0x4, UR4 ;  /* 0x00000004ff047899 */ /* 0x000fe40008011604 */
[----:B------:R-:W-:Y:S02]  /*0a90*/  USGXT.U32 UR6, UR6, 0xe ;  /* 0x0000000e0606789a */ /* 0x000fe40008000000 */
[----:B------:R-:W-:Y:S02]  /*0aa0*/  USGXT.U32 UR8, UR4, 0xe ;  /* 0x0000000e0408789a */ /* 0x000fe40008000000 */
[----:B------:R-:W-:-:S02]  /*0ab0*/  UIADD3 UR22, UP0, UPT, UR6, 0x2, URZ ;  /* 0x0000000206167890 */ /* 0x000fc4000ff1e0ff */
[----:B------:R-:W-:Y:S01]  /*0ac0*/  UIADD3 UR24, UP1, UPT, UR8, 0x80, URZ ;  /* 0x0000008008187890 */ /* 0x000fe2000ff3e0ff */
[----:B------:R-:W-:Y:S01]  /*0ad0*/  UMOV UR4, URZ ;  /* 0x000000ff00047c82 */ /* 0x000fe20008000000 */
[----:B------:R-:W-:Y:S01]  /*0ae0*/  UMOV UR26, 0x0 ;  /* 0x00000000001a7882 */ /* 0x000fe20000000000 */
[----:B------:R-:W-:Y:S02]  /*0af0*/  UIADD3.X UR23, UPT, UPT, UR4, 0x40004040, URZ, UP0, !UPT ;  /* 0x4000404004177890 */ /* 0x000fe400087fe4ff */
[----:B------:R-:W-:Y:S02]  /*0b00*/  UIADD3.X UR25, UPT, UPT, UR4, 0x40004040, URZ, UP1, !UPT ;  /* 0x4000404004197890 */ /* 0x000fe40008ffe4ff */
[----:B------:R-:W-:Y:S02]  /*0b10*/  UIADD3.64 UR4, UPT, UPT, UR22, 0x2, URZ ;  /* 0x0000000216047897 */ /* 0x000fe4000fffe0ff */
[----:B------:R-:W-:Y:S02]  /*0b20*/  UIADD3.64 UR14, UPT, UPT, UR24, 0x80, URZ ;  /* 0x00000080180e7897 */ /* 0x000fe4000fffe0ff */
[----:B------:R-:W-:-:S02]  /*0b30*/  UIADD3.64 UR16, UPT, UPT, UR22, 0x4, URZ ;  /* 0x0000000416107897 */ /* 0x000fc4000fffe0ff */
[----:B------:R-:W-:Y:S01]  /*0b40*/  UIADD3.64 UR18, UPT, UPT, UR24, 0x100, URZ ;  /* 0x0000010018127897 */ /* 0x000fe2000fffe0ff */
[----:B------:R-:W-:Y:S01]  /*0b50*/  UMOV UR27, 0x4110010 ;  /* 0x04110010001b7882 */ /* 0x000fe20000000000 */
[----:B------:R-:W-:Y:S01]  /*0b60*/  UMOV UR7, 0x40004040 ;  /* 0x4000404000077882 */ /* 0x000fe20000000000 */
[----:B------:R-:W-:Y:S01]  /*0b70*/  UMOV UR9, 0x40004040 ;  /* 0x4000404000097882 */ /* 0x000fe20000000000 */
[----:B------:R-:W-:Y:S01]  /*0b80*/  UMOV UR28, 0x0 ;  /* 0x00000000001c7882 */ /* 0x000fe20000000000 */
[----:B------:R-:W-:Y:S01]  /*0b90*/  UMOV UR29, 0x4110010 ;  /* 0x04110010001d7882 */ /* 0x000fe20000000000 */
[----:B------:R-:W-:Y:S01]  /*0ba0*/  UMOV UR30, 0x0 ;  /* 0x00000000001e7882 */ /* 0x000fe20000000000 */
[----:B------:R-:W-:Y:S01]  /*0bb0*/  UMOV UR31, 0x4110010 ;  /* 0x04110010001f7882 */ /* 0x000fe20000000000 */
[----:B------:R0:W-:Y:S01]  /*0bc0*/  UTCHMMA gdesc[UR6], gdesc[UR8], tmem[UR13], tmem[UR26], idesc[UR27], !UPT ;  /* 0x00ff1a08060075ea */ /* 0x0001e2000f80000d */
[----:B------:R-:W-:Y:S01]  /*0bd0*/  UMOV UR32, 0x0 ;  /* 0x0000000000207882 */ /* 0x000fe20000000000 */
[----:B------:R-:W-:Y:S01]  /*0be0*/  UMOV UR33, 0x4110010 ;  /* 0x0411001000217882 */ /* 0x000fe20000000000 */
[----:B------:R0:W-:Y:S01]  /*0bf0*/  UTCHMMA gdesc[UR22], gdesc[UR24], tmem[UR13], tmem[UR28], idesc[UR29], UPT ;  /* 0x00ff1c18160075ea */ /* 0x0001e2000b80000d */
[----:B------:R0:W-:Y:S01]  /*0c00*/  UTCHMMA gdesc[UR4], gdesc[UR14], tmem[UR13], tmem[UR30], idesc[UR31], UPT ;  /* 0x00ff1e0e040075ea */ /* 0x0001e2000b80000d */
[----:B------:R0:W-:Y:S01]  /*0c10*/  UTCHMMA gdesc[UR16], gdesc[UR18], tmem[UR13], tmem[UR32], idesc[UR33], UPT ;  /* 0x00ff2012100075ea */ /* 0x0001e2000b80000d */
[----:B------:R-:W-:Y:S01]  /*0c20*/  NOP ;  /* 0x0000000000007918 */ /* 0x000fe20000000000 */
.L_x_6:
[----:B------:R-:W-:Y:S01]  /*0c30*/  ELECT P0, URZ, PT ;  /* 0x0000000000ff782f */ /* 0x000fe20003800000 */
[----:B0-----:R-:W-:-:S03]  /*0c40*/  UIADD3 UR4, UPT, UPT, UR12, 0x4000, URZ ;  /* 0x000040000c047890 */ /* 0x001fc6000fffe0ff */
[----:B------:R-:W-:Y:S01]  /*0c50*/  ISETP.LT.U32.AND P0, PT, R4, 0x20, P0 ;  /* 0x000000200400780c */ /* 0x000fe20000701070 */
[----:B------:R-:W-:Y:S01]  /*0c60*/  UMOV UR5, URZ ;  /* 0x000000ff00057c82 */ /* 0x000fe20008000000 */
[----:B------:R-:W-:-:S05]  /*0c70*/  IMAD.SHL.U32 R4, R0, 0x10, RZ ;  /* 0x0000001000047824 */ /* 0x000fca00078e00ff */
[----:B------:R-:W-:-:S06]  /*0c80*/  LOP3.LUT R23, R4, 0xf0, RZ, 0xc0, !PT ;  /* 0x000000f004177812 */ /* 0x000fcc00078ec0ff */
[----:B------:R-:W-:Y:S01]  /*0c90*/  VOTEU.ANY UP0, P0 ;  /* 0x0000000000ff7886 */ /* 0x000fe20000000100 */
[----:B------:R-:W-:-:S04]  /*0ca0*/  VOTEU.ANY UP1, P0 ;  /* 0x0000000000ff7886 */ /* 0x000fc80000020100 */
[----:B------:R-:W-:Y:S01]  /*0cb0*/  @UP0 UMOV UR6, UR4 ;  /* 0x0000000400060c82 */ /* 0x000fe20008000000 */
[----:B------:R-:W-:Y:S01]  /*0cc0*/  USHF.L.U32 UR4, UR10, 0x15, URZ ;  /* 0x000000150a047899 */ /* 0x000fe200080006ff */
[----:B------:R0:W-:Y:S01]  /*0cd0*/  @UP1 UTCBAR [UR6], URZ ;  /* 0x000000ff060013e9 */ /* 0x0001e200080000ff */
[----:B------:R-:W-:Y:S01]  /*0ce0*/  BAR.SYNC.DEFER_BLOCKING 0x0 ;  /* 0x0000000000007b1d */ /* 0x000fe20000010000 */
[----:B------:R-:W-:Y:S02]  /*0cf0*/  USHF.L.U32 UR5, UR10, 0x3, URZ ;  /* 0x000000030a057899 */ /* 0x000fe400080006ff */
[----:B------:R-:W-:Y:S02]  /*0d00*/  ULOP3.LUT UR4, UR4, 0x600000, URZ, 0xc0, !UPT ;  /* 0x0060000004047892 */ /* 0x000fe4000f8ec0ff */
[----:B------:R-:W-:-:S04]  /*0d10*/  ULOP3.LUT UR5, UR5, 0x20, URZ, 0xc0, !UPT ;  /* 0x0000002005057892 */ /* 0x000fc8000f8ec0ff */
[----:B------:R-:W-:Y:S01]  /*0d20*/  UIADD3 UR4, UPT, UPT, UR5, UR4, UR13 ;  /* 0x0000000405047290 */ /* 0x000fe2000fffe00d */
[----:B------:R-:W1:Y:S02]  /*0d30*/  SYNCS.PHASECHK.TRANS64.TRYWAIT P0, [UR12+0x4000], RZ ;  /* 0x004000ffff0075a7 */ /* 0x000e64000800110c */
[----:B01----:R-:W-:Y:S09]  /*0d40*/  @!P0 BRA `(.L_x_7) ;  /* 0x0000000400988947 */ /* 0x003ff20003800000 */
.L_x_11:
[----:B------:R-:W-:Y:S01]  /*0d50*/  BAR.SYNC.DEFER_BLOCKING 0x0 ;  /* 0x0000000000007b1d */ /* 0x000fe20000010000 */
[----:B------:R-:W-:Y:S01]  /*0d60*/  LOP3.LUT R21, R0, 0x7, RZ, 0xc0, !PT ;  /* 0x0000000700157812 */ /* 0x000fe200078ec0ff */
[----:B------:R-:W-:Y:S01]  /*0d70*/  IMAD R23, R2, 0x8, R23 ;  /* 0x0000000802177824 */ /* 0x000fe200078e0217 */
[C---:B------:R-:W-:Y:S01]  /*0d80*/  LOP3.LUT R22, R0.reuse, 0x10, RZ, 0xc0, !PT ;  /* 0x0000001000167812 */ /* 0x040fe200078ec0ff */
[----:B------:R-:W-:Y:S02]  /*0d90*/  IMAD.SHL.U32 R24, R0, 0x80, RZ ;  /* 0x0000008000187824 */ /* 0x000fe400078e00ff */
[----:B------:R-:W-:Y:S01]  /*0da0*/  IMAD R25, R2, 0x4, R21 ;  /* 0x0000000402197824 */ /* 0x000fe200078e0215 */
[----:B------:R-:W-:Y:S01]  /*0db0*/  LDTM.16dp32bit_t0_t15.x16 R4, tmem[UR4] ;  /* 0x00000004000479ee */ /* 0x000fe20008a00000 */
[----:B------:R-:W0:Y:S01]  /*0dc0*/  LDTM.16dp32bit_t16_t31.x16 R4, tmem[UR4+0x10] ;  /* 0x00001004000479ee */ /* 0x000e220008a20000 */
[----:B------:R-:W-:Y:S01]  /*0dd0*/  IMAD.SHL.U32 R2, R22, 0x4, RZ ;  /* 0x0000000416027824 */ /* 0x000fe200078e00ff */
[----:B------:R-:W-:Y:S01]  /*0de0*/  LOP3.LUT R24, R24, 0x400, RZ, 0xc0, !PT ;  /* 0x0000040018187812 */ /* 0x000fe200078ec0ff */
[----:B------:R-:W-:Y:S01]  /*0df0*/  IMAD.SHL.U32 R25, R25, 0x10, RZ ;  /* 0x0000001019197824 */ /* 0x000fe200078e00ff */
[----:B------:R-:W1:Y:S02]  /*0e00*/  LDCU.64 UR4, c[0x0][0x390] ;  /* 0x00007200ff0477ac */ /* 0x000e640008000a00 */
[----:B------:R-:W-:Y:S01]  /*0e10*/  LOP3.LUT R2, R23, R2, RZ, 0x3c, !PT ;  /* 0x0000000217027212 */ /* 0x000fe200078e3cff */
[----:B------:R-:W-:Y:S01]  /*0e20*/  VIADD R27, R24, UR12 ;  /* 0x0000000c181b7c36 */ /* 0x000fe20008000000 */
[----:B------:R-:W-:-:S03]  /*0e30*/  LOP3.LUT R25, R25, R20, RZ, 0x3c, !PT ;  /* 0x0000001419197212 */ /* 0x000fc600078e3cff */
[----:B------:R-:W-:Y:S02]  /*0e40*/  IMAD R2, R21, 0x800, R2 ;  /* 0x0000080015027824 */ /* 0x000fe400078e0202 */
[----:B------:R-:W-:-:S03]  /*0e50*/  IMAD R22, R22, 0x8, R27 ;  /* 0x0000000816167824 */ /* 0x000fc600078e021b */
[C---:B------:R-:W-:Y:S01]  /*0e60*/  LOP3.LUT R36, R2.reuse, 0x10, RZ, 0x3c, !PT ;  /* 0x0000001002247812 */ /* 0x040fe200078e3cff */
[----:B------:R-:W0:Y:S01]  /*0e70*/  @!P2 SYNCS.CCTL.IV [UR12+0x4000] ;  /* 0x00400000ff00a9b1 */ /* 0x000e22000800000c */
[C---:B------:R-:W-:Y:S01]  /*0e80*/  LOP3.LUT R37, R2.reuse, 0x20, RZ, 0x3c, !PT ;  /* 0x0000002002257812 */ /* 0x040fe200078e3cff */
[----:B------:R-:W-:Y:S01]  /*0e90*/  NOP ;  /* 0x0000000000007918 */ /* 0x000fe20000000000 */
[----:B------:R-:W-:Y:S01]  /*0ea0*/  LOP3.LUT R20, R2, 0x30, RZ, 0x3c, !PT ;  /* 0x0000003002147812 */ /* 0x000fe200078e3cff */
[----:B------:R-:W-:Y:S01]  /*0eb0*/  IMAD.IADD R32, R25, 0x1, R22 ;  /* 0x0000000119207824 */ /* 0x000fe200078e0216 */
[----:B0-----:R0:W-:Y:S04]  /*0ec0*/  STS.128 [R2+UR12], R4 ;  /* 0x0000000402007988 */ /* 0x0011e80008000c0c */
[----:B------:R-:W-:Y:S04]  /*0ed0*/  STS.128 [R36+UR12], R8 ;  /* 0x0000000824007988 */ /* 0x000fe80008000c0c */
[----:B------:R-:W-:Y:S04]  /*0ee0*/  STS.128 [R37+UR12], R12 ;  /* 0x0000000c25007988 */ /* 0x000fe80008000c0c */
[----:B------:R-:W-:Y:S01]  /*0ef0*/  STS.128 [R20+UR12], R16 ;  /* 0x0000001014007988 */ /* 0x000fe20008000c0c */
[----:B------:R-:W-:Y:S01]  /*0f00*/  BAR.SYNC.DEFER_BLOCKING 0x0 ;  /* 0x0000000000007b1d */ /* 0x000fe20000010000 */
[C---:B0-----:R-:W-:Y:S01]  /*0f10*/  LOP3.LUT R2, R0.reuse, 0xe0, RZ, 0xc0, !PT ;  /* 0x000000e000027812 */ /* 0x041fe200078ec0ff */
[----:B------:R-:W-:-:S02]  /*0f20*/  IMAD.SHL.U32 R0, R0, 0x2, RZ ;  /* 0x0000000200007824 */ /* 0x000fc400078e00ff */
[----:B------:R-:W-:Y:S02]  /*0f30*/  IMAD.SHL.U32 R5, R3, 0x4, RZ ;  /* 0x0000000403057824 */ /* 0x000fe400078e00ff */
[----:B------:R-:W-:Y:S01]  /*0f40*/  IMAD.SHL.U32 R2, R2, 0x2, RZ ;  /* 0x0000000202027824 */ /* 0x000fe200078e00ff */
[----:B------:R-:W-:-:S03]  /*0f50*/  LOP3.LUT R0, R0, 0x1c0, RZ, 0xc0, !PT ;  /* 0x000001c000007812 */ /* 0x000fc600078ec0ff */
[----:B------:R-:W-:Y:S02]  /*0f60*/  IMAD.SHL.U32 R2, R2, 0x4, RZ ;  /* 0x0000000402027824 */ /* 0x000fe400078e00ff */
[----:B------:R-:W-:-:S03]  /*0f70*/  IMAD.SHL.U32 R4, R0, 0x4, RZ ;  /* 0x0000000400047824 */ /* 0x000fc600078e00ff */
[----:B-1----:R-:W-:-:S04]  /*0f80*/  IADD3 R2, P0, P2, R5, UR4, R2 ;  /* 0x0000000405027c10 */ /* 0x002fc8000fa1e002 */
[----:B------:R-:W-:Y:S02]  /*0f90*/  IADD3.X R3, PT, PT, RZ, UR5, RZ, P0, P2 ;  /* 0x00000005ff037c10 */ /* 0x000fe400087e44ff */
[----:B------:R-:W-:Y:S01]  /*0fa0*/  IADD3 R4, P0, P2, R5, UR4, R4 ;  /* 0x0000000405047c10 */ /* 0x000fe2000fa1e004 */
[----:B------:R-:W0:Y:S03]  /*0fb0*/  LDSM.16.M88.4 R20, [R32] ;  /* 0x000000002014783b */ /* 0x000e260000000200 */
[----:B------:R-:W-:Y:S01]  /*0fc0*/  IADD3.X R5, PT, PT, RZ, UR5, RZ, P0, P2 ;  /* 0x00000005ff057c10 */ /* 0x000fe200087e44ff */
[----:B------:R-:W1:Y:S04]  /*0fd0*/  LDSM.16.M88.4 R24, [R32+0x100] ;  /* 0x000100002018783b */ /* 0x000e680000000200 */
[----:B------:R-:W2:Y:S04]  /*0fe0*/  LDSM.16.M88.4 R28, [R32+0x200] ;  /* 0x00020000201c783b */ /* 0x000ea80000000200 */
[----:B------:R-:W3:Y:S04]  /*0ff0*/  LDSM.16.M88.4 R32, [R32+0x300] ;  /* 0x000300002020783b */ /* 0x000ee80000000200 */
[----:B0-----:R0:W-:Y:S04]  /*1000*/  STG.E desc[UR20][R2.64], R20 ;  /* 0x0000001402007986 */ /* 0x0011e8000c101914 */
[----:B------:R0:W-:Y:S04]  /*1010*/  STG.E desc[UR20][R2.64+0x80], R21 ;  /* 0x0000801502007986 */ /* 0x0001e8000c101914 */
[----:B------:R0:W-:Y:S04]  /*1020*/  STG.E desc[UR20][R2.64+0x800], R22 ;  /* 0x0008001602007986 */ /* 0x0001e8000c101914 */
[----:B------:R0:W-:Y:S04]  /*1030*/  STG.E desc[UR20][R2.64+0x880], R23 ;  /* 0x0008801702007986 */ /* 0x0001e8000c101914 */
[----:B-1----:R0:W-:Y:S04]  /*1040*/  STG.E desc[UR20][R2.64+0x1000], R24 ;  /* 0x0010001802007986 */ /* 0x0021e8000c101914 */
[----:B------:R0:W-:Y:S04]  /*1050*/  STG.E desc[UR20][R2.64+0x1080], R25 ;  /* 0x0010801902007986 */ /* 0x0001e8000c101914 */
[----:B------:R0:W-:Y:S04]  /*1060*/  STG.E desc[UR20][R2.64+0x1800], R26 ;  /* 0x0018001a02007986 */ /* 0x0001e8000c101914 */
[----:B------:R0:W-:Y:S04]  /*1070*/  STG.E desc[UR20][R2.64+0x1880], R27 ;  /* 0x0018801b02007986 */ /* 0x0001e8000c101914 */
[----:B--2---:R0:W-:Y:S04]  /*1080*/  STG.E desc[UR20][R2.64+0x2000], R28 ;  /* 0x0020001c02007986 */ /* 0x0041e8000c101914 */
[----:B------:R0:W-:Y:S04]  /*1090*/  STG.E desc[UR20][R2.64+0x2080], R29 ;  /* 0x0020801d02007986 */ /* 0x0001e8000c101914 */
[----:B------:R0:W-:Y:S04]  /*10a0*/  STG.E desc[UR20][R2.64+0x2800], R30 ;  /* 0x0028001e02007986 */ /* 0x0001e8000c101914 */
[----:B------:R0:W-:Y:S04]  /*10b0*/  STG.E desc[UR20][R2.64+0x2880], R31 ;  /* 0x0028801f02007986 */ /* 0x0001e8000c101914 */
[----:B---3--:R0:W-:Y:S04]  /*10c0*/  STG.E desc[UR20][R2.64+0x3000], R32 ;  /* 0x0030002002007986 */ /* 0x0081e8000c101914 */
[----:B------:R0:W-:Y:S04]  /*10d0*/  STG.E desc[UR20][R2.64+0x3080], R33 ;  /* 0x0030802102007986 */ /* 0x0001e8000c101914 */
[----:B------:R0:W-:Y:S04]  /*10e0*/  STG.E desc[UR20][R2.64+0x3800], R34 ;  /* 0x0038002202007986 */ /* 0x0001e8000c101914 */
[----:B------:R0:W-:Y:S01]  /*10f0*/  STG.E desc[UR20][R4.64+0x3880], R35 ;  /* 0x0038802304007986 */ /* 0x0001e2000c101914 */
[----:B------:R-:W-:Y:S06]  /*1100*/  BAR.SYNC.DEFER_BLOCKING 0x0 ;  /* 0x0000000000007b1d */ /* 0x000fec0000010000 */
[----:B------:R-:W-:Y:S05]  /*1110*/  @P1 BRA `(.L_x_8) ;  /* 0x00000000009c1947 */ /* 0x000fea0003800000 */
[----:B------:R-:W-:Y:S01]  /*1120*/  NOP ;  /* 0x0000000000007918 */ /* 0x000fe20000000000 */
[----:B------:R-:W-:Y:S01]  /*1130*/  UMOV UR4, 0x50 ;  /* 0x0000005000047882 */ /* 0x000fe20000000000 */
[----:B------:R-:W-:Y:S01]  /*1140*/  IMAD.U32 R0, RZ, RZ, UR13 ;  /* 0x0000000dff007e24 */ /* 0x000fe2000f8e00ff */
[----:B------:R-:W-:Y:S01]  /*1150*/  ULEA UR11, UR11, UR4, 0x18 ;  /* 0x000000040b0b7291 */ /* 0x000fe2000f8ec0ff */
[----:B0-----:R-:W-:Y:S02]  /*1160*/  IMAD.MOV.U32 R3, RZ, RZ, 0x3 ;  /* 0x00000003ff037424 */ /* 0x001fe400078e00ff */
[----:B------:R-:W-:Y:S01]  /*1170*/  IMAD.MOV.U32 R7, RZ, RZ, 0x1 ;  /* 0x00000001ff077424 */ /* 0x000fe200078e00ff */
[----:B------:R-:W-:-:S04]  /*1180*/  LOP3.LUT R0, R0, 0xffff, RZ, 0xc0, !PT ;  /* 0x0000ffff00007812 */ /* 0x000fc800078ec0ff */
[----:B------:R-:W-:Y:S01]  /*1190*/  SHF.R.U32.HI R0, RZ, 0x5, R0 ;  /* 0x00000005ff007819 */ /* 0x000fe20000011600 */
[----:B------:R-:W0:Y:S04]  /*11a0*/  LDS R5, [UR11] ;  /* 0x0000000bff057984 */ /* 0x000e280008000800 */
[----:B------:R-:W-:Y:S01]  /*11b0*/  VIADD R2, R0, 0x10 ;  /* 0x0000001000027836 */ /* 0x000fe20000000000 */
[----:B------:R-:W-:-:S04]  /*11c0*/  SHF.L.U32 R0, R3, R0, RZ ;  /* 0x0000000003007219 */ /* 0x000fc800000006ff */
[----:B------:R-:W-:-:S04]  /*11d0*/  SHF.L.U32 R3, R7, R2, RZ ;  /* 0x0000000207037219 */ /* 0x000fc800000006ff */
[----:B------:R-:W-:-:S04]  /*11e0*/  LOP3.LUT R0, R3, R0, RZ, 0xfc, !PT ;  /* 0x0000000003007212 */ /* 0x000fc800078efcff */
[C---:B------:R-:W-:Y:S02]  /*11f0*/  LOP3.LUT R2, R0.reuse, 0xffff, RZ, 0xc0, !PT ;  /* 0x0000ffff00027812 */ /* 0x040fe400078ec0ff */
[----:B0-----:R-:W-:-:S04]  /*1200*/  LOP3.LUT R3, R0, 0xffff, R5, 0x80, !PT ;  /* 0x0000ffff00037812 */ /* 0x001fc800078e8005 */
[----:B------:R-:W-:-:S13]  /*1210*/  ISETP.NE.AND P0, PT, R3, R2, PT ;  /* 0x000000020300720c */ /* 0x000fda0003f05270 */
[----:B------:R-:W-:Y:S05]  /*1220*/  @P0 BRA `(.L_x_9) ;  /* 0x0000000000500947 */ /* 0x000fea0003800000 */
[----:B------:R-:W-:Y:S02]  /*1230*/  SHF.R.U32.HI R5, RZ, 0x10, R5 ;  /* 0x00000010ff057819 */ /* 0x000fe40000011605 */
[----:B------:R-:W-:-:S04]  /*1240*/  SHF.R.U32.HI R2, RZ, 0x10, R0 ;  /* 0x00000010ff027819 */ /* 0x000fc80000011600 */
[----:B------:R-:W-:-:S04]  /*1250*/  LOP3.LUT R5, R5, R2, RZ, 0xc0, !PT ;  /* 0x0000000205057212 */ /* 0x000fc800078ec0ff */
[----:B------:R-:W-:-:S13]  /*1260*/  ISETP.NE.AND P0, PT, R5, R2, PT ;  /* 0x000000020500720c */ /* 0x000fda0003f05270 */
[----:B------:R-:W-:Y:S05]  /*1270*/  @P0 BRA `(.L_x_10) ;  /* 0x0000000000300947 */ /* 0x000fea0003800000 */
[----:B------:R-:W-:Y:S01]  /*1280*/  R2UR UR4, R0 ;  /* 0x00000000000472ca */ /* 0x000fe200000e0000 */
[----:B------:R-:W-:Y:S01]  /*1290*/  VOTEU.ANY UR5, UPT, PT ;  /* 0x0000000000057886 */ /* 0x000fe200038e0100 */
[----:B------:R-:W0:Y:S01]  /*12a0*/  S2R R0, SR_LANEID ;  /* 0x0000000000007919 */ /* 0x000e220000000000 */
[----:B------:R-:W-:-:S10]  /*12b0*/  UFLO.U32 UR5, UR5 ;  /* 0x00000005000572bd */ /* 0x000fd400080e0000 */
[----:B------:R-:W-:-:S06]  /*12c0*/  ULOP3.LUT UR4, URZ, UR4, URZ, 0x33, !UPT ;  /* 0x00000004ff047292 */ /* 0x000fcc000f8e33ff */
[----:B------:R-:W-:-:S04]  /*12d0*/  IMAD.U32 R2, RZ, RZ, UR4 ;  /* 0x00000004ff027e24 */ /* 0x000fc8000f8e00ff */
[----:B------:R-:W1:Y:S02]  /*12e0*/  REDUX UR6, R2 ;  /* 0x00000000020673c4 */ /* 0x000e640000000000 */
[----:B------:R2:W-:Y:S01]  /*12f0*/  UTCATOMSWS.AND URZ, UR4 ;  /* 0x0000000400ff79e3 */ /* 0x0005e20008000000 */
[----:B0-----:R-:W-:Y:S01]  /*1300*/  ISETP.EQ.U32.AND P0, PT, R0, UR5, PT ;  /* 0x0000000500007c0c */ /* 0x001fe2000bf02070 */
[----:B-1----:R-:W-:-:S12]  /*1310*/  IMAD.U32 R0, RZ, RZ, UR6 ;  /* 0x00000006ff007e24 */ /* 0x002fd8000f8e00ff */
[----:B------:R2:W-:Y:S01]  /*1320*/  @P0 ATOMS.AND RZ, [UR11], R0 ;  /* 0x00000000ffff098c */ /* 0x0005e2000a80000b */
[----:B------:R-:W-:Y:S05]  /*1330*/  BRA `(.L_x_8) ;  /* 0x0000000000147947 */ /* 0x000fea0003800000 */
.L_x_10:
[----:B------:R-:W-:-:S07]  /*1340*/  MOV R2, 0x1360 ;  /* 0x0000136000027802 */ /* 0x000fce0000000f00 */
[----:B------:R-:W-:Y:S05]  /*1350*/  CALL.REL.NOINC `($__internal_0_$__cuda_sm10x_tcgen05_guardrail_trap_col_being_dealloced_not_returned_by_alloc) ;  /* 0x0000000000207944 */ /* 0x000fea0003c00000 */
[----:B------:R-:W-:Y:S05]  /*1360*/  BRA `(.L_x_8) ;  /* 0x0000000000087947 */ /* 0x000fea0003800000 */
.L_x_9:
[----:B------:R-:W-:-:S07]  /*1370*/  MOV R2, 0x1390 ;  /* 0x0000139000027802 */ /* 0x000fce0000000f00 */
[----:B------:R-:W-:Y:S05]  /*1380*/  CALL.REL.NOINC `($__internal_2_$__cuda_sm10x_tcgen05_guardrail_trap_unallocated_columns_being_dealloced) ;  /* 0x00000000002c7944 */ /* 0x000fea0003c00000 */
.L_x_8:
[----:B------:R-:W-:Y:S01]  /*1390*/  NOP ;  /* 0x0000000000007918 */ /* 0x000fe20000000000 */
[----:B--2---:R-:W-:Y:S05]  /*13a0*/  EXIT ;  /* 0x000000000000794d */ /* 0x004fea0003800000 */
.L_x_7:
[----:B------:R-:W0:Y:S02]  /*13b0*/  SYNCS.PHASECHK.TRANS64.TRYWAIT P0, [UR12+0x4000], RZ ;  /* 0x004000ffff0075a7 */ /* 0x000e24000800110c */
[----:B0-----:R-:W-:Y:S05]  /*13c0*/  @!P0 BRA `(.L_x_7) ;  /* 0xfffffffc00f88947 */ /* 0x001fea000383ffff */
[----:B------:R-:W-:Y:S05]  /*13d0*/  BRA `(.L_x_11) ;  /* 0xfffffff8005c7947 */ /* 0x000fea000383ffff */
        .weak           $__internal_0_$__cuda_sm10x_tcgen05_guardrail_trap_col_being_dealloced_not_returned_by_alloc
        .type           $__internal_0_$__cuda_sm10x_tcgen05_guardrail_trap_col_being_dealloced_not_returned_by_alloc,@function
        .size           $__internal_0_$__cuda_sm10x_tcgen05_guardrail_trap_col_being_dealloced_not_returned_by_alloc,($__internal_1_$__cuda_sm10x_tcgen05_guardrail_trap_phase_invalid_during_alloc - $__internal_0_$__cuda_sm10x_tcgen05_guardrail_trap_col_being_dealloced_not_returned_by_alloc)
$__internal_0_$__cuda_sm10x_tcgen05_guardrail_trap_col_being_dealloced_not_returned_by_alloc:
[----:B------:R-:W-:Y:S05]  /*13e0*/  BPT.TRAP 0x1 ;  /* 0x000000040000795c */ /* 0x000fea0000300000 */
[----:B------:R-:W-:-:S04]  /*13f0*/  IMAD.MOV.U32 R3, RZ, RZ, 0x0 ;  /* 0x00000000ff037424 */ /* 0x000fc800078e00ff */
[----:B------:R-:W-:Y:S05]  /*1400*/  RET.REL.NODEC R2 `(gluon_mma) ;  /* 0xffffffe802fc7950 */ /* 0x000fea0003c3ffff */
        .weak           $__internal_1_$__cuda_sm10x_tcgen05_guardrail_trap_phase_invalid_during_alloc
        .type           $__internal_1_$__cuda_sm10x_tcgen05_guardrail_trap_phase_invalid_during_alloc,@function
        .size           $__internal_1_$__cuda_sm10x_tcgen05_guardrail_trap_phase_invalid_during_alloc,($__internal_2_$__cuda_sm10x_tcgen05_guardrail_trap_unallocated_columns_being_dealloced - $__internal_1_$__cuda_sm10x_tcgen05_guardrail_trap_phase_invalid_during_alloc)
$__internal_1_$__cuda_sm10x_tcgen05_guardrail_trap_phase_invalid_during_alloc:
[----:B------:R-:W-:Y:S05]  /*1410*/  BPT.TRAP 0x1 ;  /* 0x000000040000795c */ /* 0x000fea0000300000 */
[----:B------:R-:W-:-:S04]  /*1420*/  IMAD.MOV.U32 R3, RZ, RZ, 0x0 ;  /* 0x00000000ff037424 */ /* 0x000fc800078e00ff */
[----:B------:R-:W-:Y:S05]  /*1430*/  RET.REL.NODEC R2 `(gluon_mma) ;  /* 0xffffffe802f07950 */ /* 0x000fea0003c3ffff */
        .weak           $__internal_2_$__cuda_sm10x_tcgen05_guardrail_trap_unallocated_columns_being_dealloced
        .type           $__internal_2_$__cuda_sm10x_tcgen05_guardrail_trap_unallocated_columns_being_dealloced,@function
        .size           $__internal_2_$__cuda_sm10x_tcgen05_guardrail_trap_unallocated_columns_being_dealloced,(.L_x_15 - $__internal_2_$__cuda_sm10x_tcgen05_guardrail_trap_unallocated_columns_being_dealloced)
$__internal_2_$__cuda_sm10x_tcgen05_guardrail_trap_unallocated_columns_being_dealloced:
[----:B------:R-:W-:Y:S05]  /*1440*/  BPT.TRAP 0x1 ;  /* 0x000000040000795c */ /* 0x000fea0000300000 */
[----:B------:R-:W-:-:S04]  /*1450*/  IMAD.MOV.U32 R3, RZ, RZ, 0x0 ;  /* 0x00000000ff037424 */ /* 0x000fc800078e00ff */
[----:B------:R-:W-:Y:S05]  /*1460*/  RET.REL.NODEC R2 `(gluon_mma) ;  /* 0xffffffe802e47950 */ /* 0x000fea0003c3ffff */
.L_x_12:
[----:B------:R-:W-:-:S00]  /*1470*/  BRA `(.L_x_12) ;  /* 0xfffffffc00fc7947 */ /* 0x000fc0000383ffff */
[----:B------:R-:W-:-:S00]  /*1480*/  NOP ;  /* 0x0000000000007918 */ /* 0x000fc00000000000 */
[----:B------:R-:W-:-:S00]  /*1490*/  NOP ;  /* 0x0000000000007918 */ /* 0x000fc00000000000 */
[----:B------:R-:W-:-:S00]  /*14a0*/  NOP ;  /* 0x0000000000007918 */ /* 0x000fc00000000000 */
[----:B------:R-:W-:-:S00]  /*14b0*/  NOP ;  /* 0x0000000000007918 */ /* 0x000fc00000000000 */
[----:B------:R-:W-:-:S00]  /*14c0*/  NOP ;  /* 0x0000000000007918 */ /* 0x000fc00000000000 */
[----:B------:R-:W-:-:S00]  /*14d0*/  NOP ;  /* 0x0000000000007918 */ /* 0x000fc00000000000 */
[----:B------:R-:W-:-:S00]  /*14e0*/  NOP ;  /* 0x0000000000007918 */ /* 0x000fc00000000000 */
[----:B------:R-:W-:-:S00]  /*14f0*/  NOP ;  /* 0x0000000000007918 */ /* 0x000fc00000000000 */
.L_x_15:


//--------------------- .nv.shared.gluon_mma      --------------------------
	.section	.nv.shared.gluon_mma,"aw",@nobits
	.sectionflags	@""
	.align	16
	.zero		1024


//--------------------- .nv.shared.reserved.0     --------------------------
	.section	.nv.shared.reserved.0,"aw",@nobits
	.align	8
	.weak		__nv_reservedSMEM_offset_0_alias
	.size		__nv_reservedSMEM_offset_0_alias, 0, 64
	.other		__nv_reservedSMEM_offset_0_alias,@"STO_CUDA_RESERVED_SHARED STV_DEFAULT"
__nv_reservedSMEM_offset_0_alias:
	.zero		0
.nv.shared.reserved.0:
	.zero		64
	.weak		__nv_reservedSMEM_allocation_phase
	.type		__nv_reservedSMEM_allocation_phase,@object
	.size		__nv_reservedSMEM_allocation_phase,(.L_0 - __nv_reservedSMEM_allocation_phase)
__nv_reservedSMEM_allocation_phase:
	.zero		1
.L_0:
	.zero		7
	.weak		__nv_reservedSMEM_devtool_atexit_pc
	.type		__nv_reservedSMEM_devtool_atexit_pc,@object
	.size		__nv_reservedSMEM_devtool_atexit_pc,(__nv_reservedSMEM_allocation_mask - __nv_reservedSMEM_devtool_atexit_pc)
__nv_reservedSMEM_devtool_atexit_pc:
	.zero		8
	.weak		__nv_reservedSMEM_allocation_mask
	.type		__nv_reservedSMEM_allocation_mask,@object
	.size		__nv_reservedSMEM_allocation_mask,(.L_2 - __nv_reservedSMEM_allocation_mask)
__nv_reservedSMEM_allocation_mask:
	.zero		4
.L_2:


//--------------------- .nv.constant0.gluon_mma   --------------------------
	.section	.nv.constant0.gluon_mma,"a",@progbits
	.sectionflags	@""
	.align	4
.nv.constant0.gluon_mma:
	.zero		936


//--------------------- SYMBOLS --------------------------

	.type		.nv.reservedSmem.offset0,@object
	.size		.nv.reservedSmem.offset0,0x4
	.type		.nv.reservedSmem.cap,@object
	.size		.nv.reservedSmem.cap,0x4
